	.headerflags	@"EF_CUDA_TEXMODE_UNIFIED EF_CUDA_64BIT_ADDRESS EF_CUDA_ACCELERATORS EF_CUDA_SM90 EF_CUDA_VIRTUAL_SM(EF_CUDA_SM90)"
	.elftype	@"ET_EXEC"


//--------------------- .nv.info                  --------------------------
	.section	.nv.info,"",@"SHT_CUDA_INFO"
	.align	4


	//----- nvinfo : EIATTR_REGCOUNT
	.align		4
        /*0000*/ 	.byte	0x04, 0x2f
        /*0002*/ 	.short	(.L_1 - .L_0)
	.align		4
.L_0:
        /*0004*/ 	.word	index@(triton_poi_fused__unsafe_index_reflection_pad2d_relu_19)
        /*0008*/ 	.word	0x0000001a


	//----- nvinfo : EIATTR_MIN_STACK_SIZE
	.align		4
.L_1:
        /*000c*/ 	.byte	0x04, 0x12
        /*000e*/ 	.short	(.L_3 - .L_2)
	.align		4
.L_2:
        /*0010*/ 	.word	index@(triton_poi_fused__unsafe_index_reflection_pad2d_relu_19)
        /*0014*/ 	.word	0x00000000


	//----- nvinfo : EIATTR_FRAME_SIZE
	.align		4
.L_3:
        /*0018*/ 	.byte	0x04, 0x11
        /*001a*/ 	.short	(.L_5 - .L_4)
	.align		4
.L_4:
        /*001c*/ 	.word	index@(triton_poi_fused__unsafe_index_reflection_pad2d_relu_19)
        /*0020*/ 	.word	0x00000000


	//----- nvinfo : EIATTR_MIN_STACK_SIZE
	.align		4
.L_5:
        /*0024*/ 	.byte	0x04, 0x12
        /*0026*/ 	.short	(.L_7 - .L_6)
	.align		4
.L_6:
        /*0028*/ 	.word	index@(triton_poi_fused__unsafe_index_reflection_pad2d_relu_19)
        /*002c*/ 	.word	0x00000000
.L_7:


//--------------------- .nv.info.triton_poi_fused__unsafe_index_reflection_pad2d_relu_19 --------------------------
	.section	.nv.info.triton_poi_fused__unsafe_index_reflection_pad2d_relu_19,"",@"SHT_CUDA_INFO"
	.sectionflags	@""
	.align	4


	//----- nvinfo : EIATTR_CUDA_API_VERSION
	.align		4
        /*0000*/ 	.byte	0x04, 0x37
        /*0002*/ 	.short	(.L_9 - .L_8)
.L_8:
        /*0004*/ 	.word	0x0000007c


	//----- nvinfo : EIATTR_KPARAM_INFO
	.align		4
.L_9:
        /*0008*/ 	.byte	0x04, 0x17
        /*000a*/ 	.short	(.L_11 - .L_10)
.L_10:
        /*000c*/ 	.word	0x00000000
        /*0010*/ 	.short	0x0007
        /*0012*/ 	.short	0x0038
        /*0014*/ 	.byte	0x00, 0xf0, 0x11, 0x00


	//----- nvinfo : EIATTR_KPARAM_INFO
	.align		4
.L_11:
        /*0018*/ 	.byte	0x04, 0x17
        /*001a*/ 	.short	(.L_13 - .L_12)
.L_12:
        /*001c*/ 	.word	0x00000000
        /*0020*/ 	.short	0x0006
        /*0022*/ 	.short	0x0030
        /*0024*/ 	.byte	0x00, 0xf4, 0x21, 0x00


	//----- nvinfo : EIATTR_KPARAM_INFO
	.align		4
.L_13:
        /*0028*/ 	.byte	0x04, 0x17
        /*002a*/ 	.short	(.L_15 - .L_14)
.L_14:
        /*002c*/ 	.word	0x00000000
        /*0030*/ 	.short	0x0005
        /*0032*/ 	.short	0x0028
        /*0034*/ 	.byte	0x00, 0xf4, 0x21, 0x00


	//----- nvinfo : EIATTR_KPARAM_INFO
	.align		4
.L_15:
        /*0038*/ 	.byte	0x04, 0x17
        /*003a*/ 	.short	(.L_17 - .L_16)
.L_16:
        /*003c*/ 	.word	0x00000000
        /*0040*/ 	.short	0x0004
        /*0042*/ 	.short	0x0020
        /*0044*/ 	.byte	0x00, 0xf4, 0x21, 0x00


	//----- nvinfo : EIATTR_KPARAM_INFO
	.align		4
.L_17:
        /*0048*/ 	.byte	0x04, 0x17
        /*004a*/ 	.short	(.L_19 - .L_18)
.L_18:
        /*004c*/ 	.word	0x00000000
        /*0050*/ 	.short	0x0003
        /*0052*/ 	.short	0x0018
        /*0054*/ 	.byte	0x00, 0xf4, 0x21, 0x00


	//----- nvinfo : EIATTR_KPARAM_INFO
	.align		4
.L_19:
        /*0058*/ 	.byte	0x04, 0x17
        /*005a*/ 	.short	(.L_21 - .L_20)
.L_20:
        /*005c*/ 	.word	0x00000000
        /*0060*/ 	.short	0x0002
        /*0062*/ 	.short	0x0010
        /*0064*/ 	.byte	0x00, 0xf4, 0x21, 0x00


	//----- nvinfo : EIATTR_KPARAM_INFO
	.align		4
.L_21:
        /*0068*/ 	.byte	0x04, 0x17
        /*006a*/ 	.short	(.L_23 - .L_22)
.L_22:
        /*006c*/ 	.word	0x00000000
        /*0070*/ 	.short	0x0001
        /*0072*/ 	.short	0x0008
        /*0074*/ 	.byte	0x00, 0xf4, 0x21, 0x00


	//----- nvinfo : EIATTR_KPARAM_INFO
	.align		4
.L_23:
        /*0078*/ 	.byte	0x04, 0x17
        /*007a*/ 	.short	(.L_25 - .L_24)
.L_24:
        /*007c*/ 	.word	0x00000000
        /*0080*/ 	.short	0x0000
        /*0082*/ 	.short	0x0000
        /*0084*/ 	.byte	0x00, 0xf4, 0x21, 0x00


	//----- nvinfo : EIATTR_SPARSE_MMA_MASK
	.align		4
.L_25:
        /*0088*/ 	.byte	0x03, 0x50
        /*008a*/ 	.short	0x0000


	//----- nvinfo : EIATTR_MAXREG_COUNT
	.align		4
        /*008c*/ 	.byte	0x03, 0x1b
        /*008e*/ 	.short	0x00ff


	//----- nvinfo : EIATTR_EXIT_INSTR_OFFSETS
	.align		4
        /*0090*/ 	.byte	0x04, 0x1c
        /*0092*/ 	.short	(.L_27 - .L_26)


	//   ....[0]....
.L_26:
        /*0094*/ 	.word	0x00000790


	//   ....[1]....
        /*0098*/ 	.word	0x000007b0


	//----- nvinfo : EIATTR_REQNTID
	.align		4
.L_27:
        /*009c*/ 	.byte	0x04, 0x10
        /*009e*/ 	.short	(.L_29 - .L_28)
.L_28:
        /*00a0*/ 	.word	0x00000100
        /*00a4*/ 	.word	0x00000001
        /*00a8*/ 	.word	0x00000001


	//----- nvinfo : EIATTR_CBANK_PARAM_SIZE
	.align		4
.L_29:
        /*00ac*/ 	.byte	0x03, 0x19
        /*00ae*/ 	.short	0x003c


	//----- nvinfo : EIATTR_PARAM_CBANK
	.align		4
        /*00b0*/ 	.byte	0x04, 0x0a
        /*00b2*/ 	.short	(.L_31 - .L_30)
	.align		4
.L_30:
        /*00b4*/ 	.word	index@(.nv.constant0.triton_poi_fused__unsafe_index_reflection_pad2d_relu_19)
        /*00b8*/ 	.short	0x0210
        /*00ba*/ 	.short	0x003c


	//----- nvinfo : EIATTR_SW_WAR
	.align		4
.L_31:
        /*00bc*/ 	.byte	0x04, 0x36
        /*00be*/ 	.short	(.L_33 - .L_32)
.L_32:
        /*00c0*/ 	.word	0x00000008
.L_33:


//--------------------- .nv.callgraph             --------------------------
	.section	.nv.callgraph,"",@"SHT_CUDA_CALLGRAPH"
	.align	4
	.sectionentsize	8
	.align		4
        /*0000*/ 	.word	0x00000000
	.align		4
        /*0004*/ 	.word	0xffffffff
	.align		4
        /*0008*/ 	.word	0x00000000
	.align		4
        /*000c*/ 	.word	0xfffffffe
	.align		4
        /*0010*/ 	.word	0x00000000
	.align		4
        /*0014*/ 	.word	0xfffffffd
	.align		4
        /*0018*/ 	.word	0x00000000
	.align		4
        /*001c*/ 	.word	0xfffffffc


//--------------------- .text.triton_poi_fused__unsafe_index_reflection_pad2d_relu_19 --------------------------
	.section	.text.triton_poi_fused__unsafe_index_reflection_pad2d_relu_19,"ax",@progbits
	.align	128
        .global         triton_poi_fused__unsafe_index_reflection_pad2d_relu_19
        .type           triton_poi_fused__unsafe_index_reflection_pad2d_relu_19,@function
        .size           triton_poi_fused__unsafe_index_reflection_pad2d_relu_19,(.L_x_1 - triton_poi_fused__unsafe_index_reflection_pad2d_relu_19)
        .other          triton_poi_fused__unsafe_index_reflection_pad2d_relu_19,@"STO_CUDA_ENTRY STV_DEFAULT"
triton_poi_fused__unsafe_index_reflection_pad2d_relu_19:
.text.triton_poi_fused__unsafe_index_reflection_pad2d_relu_19:
[----:B------:R-:W0:Y:S02]  /*0000*/  LDC R1, c[0x0][0x28] ;  /* 0x00000a00ff017b82 */ /* 0x000e240000000800 */
[----:B------:R-:W1:Y:S01]  /*0010*/  S2R R0, SR_TID.X ;  /* 0x0000000000007919 */ /* 0x000e620000002100 */
[----:B------:R-:W-:Y:S01]  /*0020*/  ULDC.64 UR4, c[0x0][0x208] ;  /* 0x0000820000047ab9 */ /* 0x000fe20000000a00 */
[----:B------:R-:W-:Y:S01]  /*0030*/  ULDC.64 UR6, c[0x0][0x218] ;  /* 0x0000860000067ab9 */ /* 0x000fe20000000a00 */
[----:B------:R-:W2:Y:S01]  /*0040*/  S2R R3, SR_CTAID.X ;  /* 0x0000000000037919 */ /* 0x000ea20000002500 */
[----:B-1----:R-:W-:-:S05]  /*0050*/  IMAD.SHL.U32 R0, R0, 0x2, RZ ;  /* 0x0000000200007824 */ /* 0x002fca00078e00ff */
[----:B------:R-:W-:-:S05]  /*0060*/  LOP3.LUT R0, R0, 0x1fe, RZ, 0xc0, !PT ;  /* 0x000001fe00007812 */ /* 0x000fca00078ec0ff */
[----:B--2---:R-:W-:-:S04]  /*0070*/  IMAD R0, R3, 0x200, R0 ;  /* 0x0000020003007824 */ /* 0x004fc800078e0200 */
[C---:B------:R-:W-:Y:S01]  /*0080*/  IMAD.HI R2, R0.reuse, 0x3e0f83e1, RZ ;  /* 0x3e0f83e100027827 */ /* 0x040fe200078e02ff */
[----:B------:R-:W-:-:S03]  /*0090*/  ISETP.GE.AND P0, PT, R0, 0x110400, PT ;  /* 0x001104000000780c */ /* 0x000fc60003f06270 */
[----:B------:R-:W-:Y:S01]  /*00a0*/  VIADD R4, R0, 0x1 ;  /* 0x0000000100047836 */ /* 0x000fe20000000000 */
[----:B------:R-:W-:-:S03]  /*00b0*/  SHF.R.U32.HI R3, RZ, 0x1f, R2 ;  /* 0x0000001fff037819 */ /* 0x000fc60000011602 */
[----:B------:R-:W-:Y:S01]  /*00c0*/  IMAD.HI R6, R4, 0x3e0f83e1, RZ ;  /* 0x3e0f83e104067827 */ /* 0x000fe200078e02ff */
[----:B------:R-:W-:-:S04]  /*00d0*/  LEA.HI.SX32 R3, R2, R3, 0x1c ;  /* 0x0000000302037211 */ /* 0x000fc800078fe2ff */
[----:B------:R-:W-:Y:S01]  /*00e0*/  SHF.R.U32.HI R7, RZ, 0x1f, R6 ;  /* 0x0000001fff077819 */ /* 0x000fe20000011606 */
[----:B------:R-:W-:-:S03]  /*00f0*/  IMAD.HI R2, R3, 0x3e0f83e1, RZ ;  /* 0x3e0f83e103027827 */ /* 0x000fc600078e02ff */
[----:B------:R-:W-:Y:S02]  /*0100*/  LEA.HI.SX32 R7, R6, R7, 0x1c ;  /* 0x0000000706077211 */ /* 0x000fe400078fe2ff */
[----:B------:R-:W-:-:S03]  /*0110*/  SHF.R.U32.HI R5, RZ, 0x1f, R2 ;  /* 0x0000001fff057819 */ /* 0x000fc60000011602 */
[----:B------:R-:W-:Y:S01]  /*0120*/  IMAD R7, R7, 0x42, RZ ;  /* 0x0000004207077824 */ /* 0x000fe200078e02ff */
[----:B------:R-:W-:Y:S01]  /*0130*/  LEA.HI.SX32 R5, R2, R5, 0x1c ;  /* 0x0000000502057211 */ /* 0x000fe200078fe2ff */
[----:B------:R-:W-:-:S03]  /*0140*/  IMAD R2, R3, 0x42, RZ ;  /* 0x0000004203027824 */ /* 0x000fc600078e02ff */
[----:B------:R-:W-:Y:S01]  /*0150*/  LOP3.LUT R7, RZ, R7, RZ, 0x33, !PT ;  /* 0x00000007ff077212 */ /* 0x000fe200078e33ff */
[----:B------:R-:W-:Y:S01]  /*0160*/  IMAD R5, R5, 0x42, RZ ;  /* 0x0000004205057824 */ /* 0x000fe200078e02ff */
[----:B------:R-:W-:-:S03]  /*0170*/  LOP3.LUT R9, RZ, R2, RZ, 0x33, !PT ;  /* 0x00000002ff097212 */ /* 0x000fc600078e33ff */
[----:B------:R-:W-:Y:S01]  /*0180*/  IMAD.IADD R7, R4, 0x1, R7 ;  /* 0x0000000104077824 */ /* 0x000fe200078e0207 */
[----:B------:R-:W-:Y:S01]  /*0190*/  LOP3.LUT R2, RZ, R5, RZ, 0x33, !PT ;  /* 0x00000005ff027212 */ /* 0x000fe200078e33ff */
[----:B------:R-:W-:-:S03]  /*01a0*/  IMAD.IADD R9, R0, 0x1, R9 ;  /* 0x0000000100097824 */ /* 0x000fc600078e0209 */
[----:B------:R-:W-:Y:S01]  /*01b0*/  IABS R7, R7 ;  /* 0x0000000700077213 */ /* 0x000fe20000000000 */
[----:B------:R-:W-:Y:S01]  /*01c0*/  IMAD.IADD R5, R3, 0x1, R2 ;  /* 0x0000000103057824 */ /* 0x000fe200078e0202 */
[----:B------:R-:W-:Y:S01]  /*01d0*/  IABS R9, R9 ;  /* 0x0000000900097213 */ /* 0x000fe20000000000 */
[----:B------:R-:W1:Y:S03]  /*01e0*/  LDC.64 R2, c[0x0][0x210] ;  /* 0x00008400ff027b82 */ /* 0x000e660000000a00 */
[----:B------:R-:W-:Y:S01]  /*01f0*/  IABS R6, R5 ;  /* 0x0000000500067213 */ /* 0x000fe20000000000 */
[----:B------:R-:W-:Y:S01]  /*0200*/  IMAD.MOV.U32 R5, RZ, RZ, R9 ;  /* 0x000000ffff057224 */ /* 0x000fe200078e0009 */
[----:B------:R-:W-:-:S03]  /*0210*/  CS2R R8, SRZ ;  /* 0x0000000000087805 */ /* 0x000fc6000001ff00 */
[----:B------:R-:W-:Y:S02]  /*0220*/  IMAD.MOV.U32 R4, RZ, RZ, R6 ;  /* 0x000000ffff047224 */ /* 0x000fe400078e0006 */
[----:B------:R-:W-:Y:S02]  /*0230*/  VIADD R5, R5, 0xffffffc1 ;  /* 0xffffffc105057836 */ /* 0x000fe40000000000 */
[----:B------:R-:W-:-:S03]  /*0240*/  VIADD R4, R4, 0xffffffc1 ;  /* 0xffffffc104047836 */ /* 0x000fc60000000000 */
[----:B------:R-:W-:Y:S01]  /*0250*/  IABS R13, R5 ;  /* 0x00000005000d7213 */ /* 0x000fe20000000000 */
[----:B------:R-:W-:Y:S01]  /*0260*/  IMAD.MOV.U32 R5, RZ, RZ, R7 ;  /* 0x000000ffff057224 */ /* 0x000fe200078e0007 */
[----:B------:R-:W-:Y:S02]  /*0270*/  IABS R11, R4 ;  /* 0x00000004000b7213 */ /* 0x000fe40000000000 */
[----:B------:R-:W-:Y:S02]  /*0280*/  CS2R R6, SRZ ;  /* 0x0000000000067805 */ /* 0x000fe4000001ff00 */
[----:B------:R-:W-:Y:S01]  /*0290*/  IADD3 R13, -R13, 0x3f, RZ ;  /* 0x0000003f0d0d7810 */ /* 0x000fe20007ffe1ff */
[----:B------:R-:W-:Y:S01]  /*02a0*/  VIADD R4, R5, 0xffffffc1 ;  /* 0xffffffc105047836 */ /* 0x000fe20000000000 */
[----:B------:R-:W-:-:S03]  /*02b0*/  IADD3 R11, -R11, 0x3f, RZ ;  /* 0x0000003f0b0b7810 */ /* 0x000fc60007ffe1ff */
[--C-:B-1----:R-:W-:Y:S01]  /*02c0*/  IMAD.WIDE.U32 R12, R13, 0x8, R2.reuse ;  /* 0x000000080d0c7825 */ /* 0x102fe200078e0002 */
[----:B------:R-:W-:Y:S02]  /*02d0*/  IABS R17, R4 ;  /* 0x0000000400117213 */ /* 0x000fe40000000000 */
[----:B------:R-:W-:Y:S01]  /*02e0*/  CS2R R4, SRZ ;  /* 0x0000000000047805 */ /* 0x000fe2000001ff00 */
[--C-:B------:R-:W-:Y:S01]  /*02f0*/  IMAD.WIDE.U32 R10, R11, 0x8, R2.reuse ;  /* 0x000000080b0a7825 */ /* 0x100fe200078e0002 */
[----:B------:R-:W-:Y:S01]  /*0300*/  IADD3 R17, -R17, 0x3f, RZ ;  /* 0x0000003f11117810 */ /* 0x000fe20007ffe1ff */
[----:B------:R-:W2:Y:S04]  /*0310*/  @!P0 LDG.E.EL.64 R8, desc[UR4][R12.64] ;  /* 0x000000040c088981 */ /* 0x000ea8000c2e1b00 */
[----:B------:R-:W3:Y:S01]  /*0320*/  @!P0 LDG.E.EL.64 R4, desc[UR4][R10.64] ;  /* 0x000000040a048981 */ /* 0x000ee2000c2e1b00 */
[----:B------:R-:W-:Y:S01]  /*0330*/  IMAD.WIDE.U32 R16, R17, 0x8, R2 ;  /* 0x0000000811107825 */ /* 0x000fe200078e0002 */
[----:B------:R-:W-:-:S02]  /*0340*/  CS2R R2, SRZ ;  /* 0x0000000000027805 */ /* 0x000fc4000001ff00 */
[----:B------:R-:W4:Y:S04]  /*0350*/  @!P0 LDG.E.EL.64 R6, desc[UR4][R10.64] ;  /* 0x000000040a068981 */ /* 0x000f28000c2e1b00 */
[----:B------:R-:W5:Y:S01]  /*0360*/  @!P0 LDG.E.EL.64 R2, desc[UR4][R16.64] ;  /* 0x0000000410028981 */ /* 0x000f62000c2e1b00 */
[----:B------:R-:W-:Y:S02]  /*0370*/  CS2R R22, SRZ ;  /* 0x0000000000167805 */ /* 0x000fe4000001ff00 */
[----:B--2---:R-:W-:Y:S02]  /*0380*/  SHF.R.U32.HI R14, RZ, 0x18, R9 ;  /* 0x00000018ff0e7819 */ /* 0x004fe40000011609 */
[----:B------:R-:W-:Y:S02]  /*0390*/  LEA R13, P1, R8, UR6, 0x2 ;  /* 0x00000006080d7c11 */ /* 0x000fe4000f8210ff */
[----:B---3--:R-:W-:-:S02]  /*03a0*/  SHF.R.U32.HI R19, RZ, 0x1a, R5 ;  /* 0x0000001aff137819 */ /* 0x008fc40000011605 */
[----:B------:R-:W-:Y:S02]  /*03b0*/  LOP3.LUT R14, R14, 0x80, RZ, 0xc0, !PT ;  /* 0x000000800e0e7812 */ /* 0x000fe400078ec0ff */
[----:B----4-:R-:W-:Y:S02]  /*03c0*/  SHF.R.U32.HI R15, RZ, 0x1a, R7 ;  /* 0x0000001aff0f7819 */ /* 0x010fe40000011607 */
[----:B------:R-:W-:Y:S02]  /*03d0*/  LOP3.LUT R19, R19, 0x20, RZ, 0xc0, !PT ;  /* 0x0000002013137812 */ /* 0x000fe400078ec0ff */
[----:B------:R-:W-:Y:S02]  /*03e0*/  LEA.HI.X R11, R8, UR7, R9, 0x2, P1 ;  /* 0x00000007080b7c11 */ /* 0x000fe400088f1409 */
[----:B------:R-:W-:Y:S01]  /*03f0*/  IADD3 R14, P1, R14, R13, RZ ;  /* 0x0000000d0e0e7210 */ /* 0x000fe20007f3e0ff */
[----:B------:R-:W1:Y:S01]  /*0400*/  LDC.64 R8, c[0x0][0x220] ;  /* 0x00008800ff087b82 */ /* 0x000e620000000a00 */
[----:B------:R-:W-:-:S02]  /*0410*/  LOP3.LUT R15, R15, 0x20, RZ, 0xc0, !PT ;  /* 0x000000200f0f7812 */ /* 0x000fc400078ec0ff */
[----:B------:R-:W-:Y:S01]  /*0420*/  IADD3 R13, P2, R4, R19, RZ ;  /* 0x00000013040d7210 */ /* 0x000fe20007f5e0ff */
[----:B------:R-:W-:Y:S01]  /*0430*/  IMAD.X R21, RZ, RZ, R11, P1 ;  /* 0x000000ffff157224 */ /* 0x000fe200008e060b */
[----:B-----5:R-:W-:Y:S02]  /*0440*/  SHF.R.U32.HI R19, RZ, 0x18, R3 ;  /* 0x00000018ff137819 */ /* 0x020fe40000011603 */
[----:B------:R-:W-:Y:S01]  /*0450*/  IADD3 R10, P3, R6, R15, RZ ;  /* 0x0000000f060a7210 */ /* 0x000fe20007f7e0ff */
[----:B------:R-:W-:Y:S01]  /*0460*/  IMAD.X R16, RZ, RZ, R5, P2 ;  /* 0x000000ffff107224 */ /* 0x000fe200010e0605 */
[----:B------:R-:W-:Y:S01]  /*0470*/  LEA R4, P4, R2, UR6, 0x2 ;  /* 0x0000000602047c11 */ /* 0x000fe2000f8810ff */
[----:B------:R-:W-:Y:S01]  /*0480*/  IMAD.HI R15, R0, 0x3c2e1347, RZ ;  /* 0x3c2e1347000f7827 */ /* 0x000fe200078e02ff */
[----:B------:R-:W-:Y:S02]  /*0490*/  LOP3.LUT R19, R19, 0x80, RZ, 0xc0, !PT ;  /* 0x0000008013137812 */ /* 0x000fe400078ec0ff */
[----:B------:R-:W-:Y:S01]  /*04a0*/  LEA.HI.X R20, R2, UR7, R3, 0x2, P4 ;  /* 0x0000000702147c11 */ /* 0x000fe2000a0f1403 */
[----:B------:R-:W-:Y:S01]  /*04b0*/  IMAD.X R17, RZ, RZ, R7, P3 ;  /* 0x000000ffff117224 */ /* 0x000fe200018e0607 */
[----:B------:R-:W-:Y:S01]  /*04c0*/  IADD3 R19, P2, R19, R4, RZ ;  /* 0x0000000413137210 */ /* 0x000fe20007f5e0ff */
[----:B------:R-:W2:Y:S01]  /*04d0*/  LDC.64 R6, c[0x0][0x228] ;  /* 0x00008a00ff067b82 */ /* 0x000ea20000000a00 */
[----:B------:R-:W-:-:S02]  /*04e0*/  SHF.R.U32.HI R18, RZ, 0x1f, R15 ;  /* 0x0000001fff127819 */ /* 0x000fc4000001160f */
[----:B------:R-:W-:Y:S01]  /*04f0*/  LEA R14, P1, R13, R14, 0x7 ;  /* 0x0000000e0d0e7211 */ /* 0x000fe200078238ff */
[----:B------:R-:W-:Y:S01]  /*0500*/  IMAD.X R20, RZ, RZ, R20, P2 ;  /* 0x000000ffff147224 */ /* 0x000fe200010e0614 */
[----:B------:R-:W-:Y:S02]  /*0510*/  LEA.HI.SX32 R11, R15, R18, 0x16 ;  /* 0x000000120f0b7211 */ /* 0x000fe400078fb2ff */
[C---:B------:R-:W-:Y:S01]  /*0520*/  LEA R12, P2, R10.reuse, R19, 0x7 ;  /* 0x000000130a0c7211 */ /* 0x040fe200078438ff */
[----:B------:R-:W3:Y:S01]  /*0530*/  LDC.64 R4, c[0x0][0x230] ;  /* 0x00008c00ff047b82 */ /* 0x000ee20000000a00 */
[----:B------:R-:W-:Y:S01]  /*0540*/  LEA.HI.X R15, R13, R21, R16, 0x7, P1 ;  /* 0x000000150d0f7211 */ /* 0x000fe200008f3c10 */
[C---:B------:R-:W-:Y:S01]  /*0550*/  IMAD.SHL.U32 R21, R11.reuse, 0x400, RZ ;  /* 0x000004000b157824 */ /* 0x040fe200078e00ff */
[----:B------:R-:W-:Y:S01]  /*0560*/  LEA.HI.X R13, R10, R20, R17, 0x7, P2 ;  /* 0x000000140a0d7211 */ /* 0x000fe200010f3c11 */
[----:B-1----:R-:W-:Y:S01]  /*0570*/  IMAD.WIDE R16, R11, 0x4, R8 ;  /* 0x000000040b107825 */ /* 0x002fe200078e0208 */
[----:B------:R-:W-:-:S03]  /*0580*/  CS2R R8, SRZ ;  /* 0x0000000000087805 */ /* 0x000fc6000001ff00 */
[----:B------:R-:W1:Y:S01]  /*0590*/  LDC.64 R2, c[0x0][0x238] ;  /* 0x00008e00ff027b82 */ /* 0x000e620000000a00 */
[C---:B------:R-:W-:Y:S02]  /*05a0*/  IMAD.WIDE R14, R21.reuse, 0x4, R14 ;  /* 0x00000004150e7825 */ /* 0x040fe400078e020e */
[----:B------:R-:W4:Y:S02]  /*05b0*/  @!P0 LDG.E.EL R9, desc[UR4][R16.64] ;  /* 0x0000000410098981 */ /* 0x000f24000c2e1900 */
[----:B------:R-:W-:Y:S01]  /*05c0*/  IMAD.WIDE R20, R21, 0x4, R12 ;  /* 0x0000000415147825 */ /* 0x000fe200078e020c */
[----:B------:R-:W-:-:S03]  /*05d0*/  CS2R R12, SRZ ;  /* 0x00000000000c7805 */ /* 0x000fc6000001ff00 */
[----:B------:R-:W-:Y:S02]  /*05e0*/  IMAD.MOV.U32 R10, RZ, RZ, RZ ;  /* 0x000000ffff0a7224 */ /* 0x000fe400078e00ff */
[C---:B--2---:R-:W-:Y:S01]  /*05f0*/  IMAD.WIDE R6, R11.reuse, 0x4, R6 ;  /* 0x000000040b067825 */ /* 0x044fe200078e0206 */
[----:B------:R2:W5:Y:S03]  /*0600*/  @!P0 LDG.E.EL R13, desc[UR4][R14.64] ;  /* 0x000000040e0d8981 */ /* 0x000566000c2e1900 */
[C---:B---3--:R-:W-:Y:S01]  /*0610*/  IMAD.WIDE R4, R11.reuse, 0x4, R4 ;  /* 0x000000040b047825 */ /* 0x048fe200078e0204 */
[----:B------:R-:W4:Y:S04]  /*0620*/  @!P0 LDG.E.EL R12, desc[UR4][R20.64] ;  /* 0x00000004140c8981 */ /* 0x000f28000c2e1900 */
[----:B------:R-:W5:Y:S01]  /*0630*/  @!P0 LDG.E.EL R10, desc[UR4][R16.64] ;  /* 0x00000004100a8981 */ /* 0x000f62000c2e1900 */
[----:B-1----:R-:W-:Y:S01]  /*0640*/  IMAD.WIDE R18, R11, 0x4, R2 ;  /* 0x000000040b127825 */ /* 0x002fe200078e0202 */
[----:B--2---:R-:W-:-:S02]  /*0650*/  CS2R R14, SRZ ;  /* 0x00000000000e7805 */ /* 0x004fc4000001ff00 */
[----:B------:R-:W2:Y:S01]  /*0660*/  @!P0 LDG.E.EL R8, desc[UR4][R6.64] ;  /* 0x0000000406088981 */ /* 0x000ea2000c2e1900 */
[----:B------:R-:W1:Y:S01]  /*0670*/  LDC.64 R2, c[0x0][0x240] ;  /* 0x00009000ff027b82 */ /* 0x000e620000000a00 */
[----:B------:R-:W-:Y:S02]  /*0680*/  IMAD.MOV.U32 R11, RZ, RZ, RZ ;  /* 0x000000ffff0b7224 */ /* 0x000fe400078e00ff */
[----:B------:R-:W3:Y:S04]  /*0690*/  @!P0 LDG.E.EL R22, desc[UR4][R4.64] ;  /* 0x0000000404168981 */ /* 0x000ee8000c2e1900 */
[----:B------:R-:W3:Y:S04]  /*06a0*/  @!P0 LDG.E.EL R11, desc[UR4][R6.64] ;  /* 0x00000004060b8981 */ /* 0x000ee8000c2e1900 */
[----:B------:R-:W3:Y:S04]  /*06b0*/  @!P0 LDG.E.EL R23, desc[UR4][R4.64] ;  /* 0x0000000404178981 */ /* 0x000ee8000c2e1900 */
[----:B------:R-:W3:Y:S04]  /*06c0*/  @!P0 LDG.E.EL R15, desc[UR4][R18.64] ;  /* 0x00000004120f8981 */ /* 0x000ee8000c2e1900 */
[----:B------:R-:W3:Y:S01]  /*06d0*/  @!P0 LDG.E.EL R14, desc[UR4][R18.64] ;  /* 0x00000004120e8981 */ /* 0x000ee2000c2e1900 */
[----:B-1----:R-:W-:-:S04]  /*06e0*/  IMAD.WIDE R2, R0, 0x4, R2 ;  /* 0x0000000400027825 */ /* 0x002fc800078e0202 */
[----:B----4-:R-:W-:Y:S01]  /*06f0*/  FADD R12, R12, -R9 ;  /* 0x800000090c0c7221 */ /* 0x010fe20000000000 */
[----:B-----5:R-:W-:-:S04]  /*0700*/  FADD R13, R13, -R10 ;  /* 0x8000000a0d0d7221 */ /* 0x020fc80000000000 */
[----:B--2---:R-:W-:Y:S01]  /*0710*/  FMUL R8, R13, R8 ;  /* 0x000000080d087220 */ /* 0x004fe20000400000 */
[----:B---3--:R-:W-:-:S03]  /*0720*/  FMUL R11, R12, R11 ;  /* 0x0000000b0c0b7220 */ /* 0x008fc60000400000 */
[----:B------:R-:W-:Y:S01]  /*0730*/  FFMA R8, R8, R22, R15 ;  /* 0x0000001608087223 */ /* 0x000fe2000000000f */
[----:B------:R-:W-:-:S04]  /*0740*/  FFMA R11, R11, R23, R14 ;  /* 0x000000170b0b7223 */ /* 0x000fc8000000000e */
[C---:B------:R-:W-:Y:S02]  /*0750*/  FSETP.GEU.AND P1, PT, R8.reuse, RZ, PT ;  /* 0x000000ff0800720b */ /* 0x040fe40003f2e000 */
[C---:B------:R-:W-:Y:S02]  /*0760*/  FSETP.GEU.AND P2, PT, R11.reuse, RZ, PT ;  /* 0x000000ff0b00720b */ /* 0x040fe40003f4e000 */
[----:B------:R-:W-:Y:S02]  /*0770*/  FSEL R8, R8, RZ, P1 ;  /* 0x000000ff08087208 */ /* 0x000fe40000800000 */
[----:B------:R-:W-:Y:S01]  /*0780*/  FSEL R9, R11, RZ, P2 ;  /* 0x000000ff0b097208 */ /* 0x000fe20001000000 */
[----:B------:R-:W-:Y:S08]  /*0790*/  @P0 EXIT ;  /* 0x000000000000094d */ /* 0x000ff00003800000 */
[----:B------:R-:W-:Y:S01]  /*07a0*/  STG.E.64 desc[UR4][R2.64], R8 ;  /* 0x0000000802007986 */ /* 0x000fe2000c101b04 */
[----:B------:R-:W-:Y:S05]  /*07b0*/  EXIT ;  /* 0x000000000000794d */ /* 0x000fea0003800000 */
.L_x_0:
[----:B------:R-:W-:-:S00]  /*07c0*/  BRA `(.L_x_0) ;  /* 0xfffffffc00fc7947 */ /* 0x000fc0000383ffff */
[----:B------:R-:W-:-:S00]  /*07d0*/  NOP ;  /* 0x0000000000007918 */ /* 0x000fc00000000000 */
        /* <DEDUP_REMOVED lines=10> */
.L_x_1:


//--------------------- .nv.constant0.triton_poi_fused__unsafe_index_reflection_pad2d_relu_19 --------------------------
	.section	.nv.constant0.triton_poi_fused__unsafe_index_reflection_pad2d_relu_19,"a",@progbits
	.sectionflags	@""
	.align	4
.nv.constant0.triton_poi_fused__unsafe_index_reflection_pad2d_relu_19:
	.zero		588
